//
// Generated by NVIDIA NVVM Compiler
//
// Compiler Build ID: CL-36424714
// Cuda compilation tools, release 13.0, V13.0.88
// Based on NVVM 20.0.0
//

.version 9.0
.target sm_100
.address_size 64

	// .globl	_Z10wire_worldPhS_

.visible .entry _Z10wire_worldPhS_(
	.param .u64 .ptr .align 1 _Z10wire_worldPhS__param_0,
	.param .u64 .ptr .align 1 _Z10wire_worldPhS__param_1
)
{
	.reg .pred 	%p<30>;
	.reg .b16 	%rs<45>;
	.reg .b32 	%r<43>;
	.reg .b64 	%rd<11>;

	ld.param.u64 	%rd4, [_Z10wire_worldPhS__param_0];
	ld.param.u64 	%rd3, [_Z10wire_worldPhS__param_1];
	cvta.to.global.u64 	%rd1, %rd4;
	mov.u32 	%r3, %ntid.y;
	mov.u32 	%r4, %ctaid.y;
	mov.u32 	%r5, %tid.y;
	mad.lo.s32 	%r6, %r3, %r4, %r5;
	mov.u32 	%r7, %ntid.x;
	mov.u32 	%r8, %ctaid.x;
	mov.u32 	%r9, %tid.x;
	mad.lo.s32 	%r1, %r7, %r8, %r9;
	shl.b32 	%r10, %r6, 7;
	add.s32 	%r2, %r10, %r1;
	add.s32 	%r11, %r6, -1;
	setp.gt.u32 	%p1, %r11, 253;
	setp.gt.s32 	%p2, %r1, 255;
	or.pred  	%p3, %p2, %p1;
	@%p3 bra 	$L__BB0_20;
	cvt.s64.s32 	%rd5, %r2;
	add.s64 	%rd2, %rd1, %rd5;
	ld.global.u8 	%rs1, [%rd2];
	shr.u16 	%rs2, %rs1, 4;
	setp.lt.s32 	%p4, %r1, 1;
	@%p4 bra 	$L__BB0_8;
	mov.b16 	%rs43, 16;
	setp.eq.s16 	%p5, %rs2, 3;
	@%p5 bra 	$L__BB0_9;
	setp.eq.s16 	%p6, %rs2, 2;
	@%p6 bra 	$L__BB0_6;
	setp.ne.s16 	%p7, %rs2, 1;
	@%p7 bra 	$L__BB0_7;
	mov.b16 	%rs43, 32;
	bra.uni 	$L__BB0_9;
$L__BB0_6:
	cvt.u64.u32 	%rd6, %r2;
	add.s64 	%rd7, %rd1, %rd6;
	ld.global.u8 	%rs15, [%rd7+128];
	and.b16  	%rs16, %rs15, 240;
	setp.eq.s16 	%p8, %rs16, 48;
	selp.u32 	%r12, 1, 0, %p8;
	ld.global.u8 	%rs17, [%rd2+-128];
	and.b16  	%rs18, %rs17, 240;
	setp.eq.s16 	%p9, %rs18, 48;
	selp.u32 	%r13, 1, 0, %p9;
	and.b16  	%rs19, %rs1, 15;
	setp.ne.s16 	%p10, %rs19, 3;
	ld.global.u8 	%rs20, [%rd2+-1];
	and.b16  	%rs21, %rs20, 15;
	setp.eq.s16 	%p11, %rs21, 3;
	selp.u32 	%r14, 1, 0, %p11;
	and.b16  	%rs22, %rs15, 15;
	setp.eq.s16 	%p12, %rs22, 3;
	selp.u32 	%r15, 1, 0, %p12;
	and.b16  	%rs23, %rs17, 15;
	setp.eq.s16 	%p13, %rs23, 3;
	selp.u32 	%r16, 1, 0, %p13;
	ld.global.u8 	%rs24, [%rd2+-129];
	and.b16  	%rs25, %rs24, 15;
	setp.eq.s16 	%p14, %rs25, 3;
	selp.u32 	%r17, 1, 0, %p14;
	ld.global.u8 	%rs26, [%rd7+127];
	and.b16  	%rs27, %rs26, 15;
	setp.eq.s16 	%p15, %rs27, 3;
	selp.u32 	%r18, 1, 0, %p15;
	selp.s32 	%r19, -1, 0, %p10;
	add.s32 	%r20, %r19, %r12;
	add.s32 	%r21, %r20, %r13;
	add.s32 	%r22, %r21, %r14;
	add.s32 	%r23, %r22, %r15;
	add.s32 	%r24, %r23, %r16;
	add.s32 	%r25, %r24, %r17;
	add.s32 	%r26, %r25, %r18;
	setp.lt.u32 	%p16, %r26, 2;
	selp.b16 	%rs43, 48, 32, %p16;
	bra.uni 	$L__BB0_9;
$L__BB0_7:
	mov.b16 	%rs43, 0;
	bra.uni 	$L__BB0_9;
$L__BB0_8:
	and.b16  	%rs43, %rs1, 240;
$L__BB0_9:
	and.b16  	%rs6, %rs1, 15;
	setp.gt.s32 	%p17, %r1, 254;
	@%p17 bra 	$L__BB0_18;
	setp.eq.s16 	%p18, %rs6, 1;
	@%p18 bra 	$L__BB0_14;
	setp.eq.s16 	%p19, %rs6, 2;
	@%p19 bra 	$L__BB0_15;
	setp.ne.s16 	%p20, %rs6, 3;
	@%p20 bra 	$L__BB0_19;
	or.b16  	%rs43, %rs43, 1;
	bra.uni 	$L__BB0_19;
$L__BB0_14:
	or.b16  	%rs43, %rs43, 2;
	bra.uni 	$L__BB0_19;
$L__BB0_15:
	ld.global.u8 	%rs31, [%rd2+128];
	and.b16  	%rs32, %rs31, 15;
	setp.eq.s16 	%p21, %rs32, 3;
	selp.u32 	%r27, 1, 0, %p21;
	ld.global.u8 	%rs33, [%rd2+-128];
	and.b16  	%rs34, %rs33, 15;
	setp.eq.s16 	%p22, %rs34, 3;
	selp.u32 	%r28, 1, 0, %p22;
	ld.global.u8 	%rs35, [%rd2+1];
	and.b16  	%rs36, %rs35, 240;
	setp.eq.s16 	%p23, %rs36, 48;
	selp.u32 	%r29, 1, 0, %p23;
	setp.eq.s16 	%p24, %rs2, 3;
	selp.u32 	%r30, 1, 0, %p24;
	ld.global.u8 	%rs37, [%rd2+129];
	and.b16  	%rs38, %rs37, 240;
	setp.eq.s16 	%p25, %rs38, 48;
	selp.u32 	%r31, 1, 0, %p25;
	ld.global.u8 	%rs39, [%rd2+-127];
	and.b16  	%rs40, %rs39, 240;
	setp.eq.s16 	%p26, %rs40, 48;
	selp.u32 	%r32, 1, 0, %p26;
	and.b16  	%rs41, %rs33, 240;
	setp.eq.s16 	%p27, %rs41, 48;
	selp.u32 	%r33, 1, 0, %p27;
	and.b16  	%rs42, %rs31, 240;
	setp.eq.s16 	%p28, %rs42, 48;
	selp.u32 	%r34, 1, 0, %p28;
	add.s32 	%r35, %r27, %r30;
	add.s32 	%r36, %r35, %r28;
	add.s32 	%r37, %r36, %r29;
	add.s32 	%r38, %r37, %r31;
	add.s32 	%r39, %r38, %r32;
	add.s32 	%r40, %r39, %r33;
	add.s32 	%r41, %r40, %r34;
	add.s32 	%r42, %r41, -1;
	setp.gt.u32 	%p29, %r42, 1;
	@%p29 bra 	$L__BB0_17;
	or.b16  	%rs43, %rs43, 3;
	bra.uni 	$L__BB0_19;
$L__BB0_17:
	or.b16  	%rs43, %rs43, 2;
	bra.uni 	$L__BB0_19;
$L__BB0_18:
	or.b16  	%rs43, %rs43, %rs6;
$L__BB0_19:
	cvta.to.global.u64 	%rd9, %rd3;
	add.s64 	%rd10, %rd9, %rd5;
	st.global.u8 	[%rd10], %rs43;
$L__BB0_20:
	ret;

}


// ===== COMPILED SASS (sm_100) =====

	.target	sm_100

	.elftype	@"ET_EXEC"


//--------------------- .note.nv.tkinfo           --------------------------
	.section	.note.nv.tkinfo,"",@"SHT_NOTE"
	.sectionflags	@"SHF_NOTE_NV_TKINFO"
	.tkinfo
        /*0018*/ 	.word	0x00000002
        /*0030*/ 	.string	""
        /*0030*/ 	.string	"ptxas"
        /*0030*/ 	.string	"Cuda compilation tools, release 13.0, V13.0.88"
        /*0030*/ 	.string	"Build cuda_13.0.r13.0/compiler.36424714_0"
        /*0030*/ 	.string	"-arch sm_100 -m 64 "



//--------------------- .note.nv.cuinfo           --------------------------
	.section	.note.nv.cuinfo,"",@"SHT_NOTE"
	.sectionflags	@"SHF_NOTE_NV_CUINFO"
        /*0018*/ 	.short	0x0002
        /*001a*/ 	.short	0x0064
        /*001c*/ 	.short	0x0082
	.zero		2


//--------------------- .nv.info                  --------------------------
	.section	.nv.info,"",@"SHT_CUDA_INFO"
	.align	4


	//----- nvinfo : EIATTR_REGCOUNT
	.align		4
        /*0000*/ 	.byte	0x04, 0x2f
        /*0002*/ 	.short	(.L_1 - .L_0)
	.align		4
.L_0:
        /*0004*/ 	.word	index@(_Z10wire_worldPhS_)
        /*0008*/ 	.word	0x00000013


	//----- nvinfo : EIATTR_FRAME_SIZE
	.align		4
.L_1:
        /*000c*/ 	.byte	0x04, 0x11
        /*000e*/ 	.short	(.L_3 - .L_2)
	.align		4
.L_2:
        /*0010*/ 	.word	index@(_Z10wire_worldPhS_)
        /*0014*/ 	.word	0x00000000


	//----- nvinfo : EIATTR_MIN_STACK_SIZE
	.align		4
.L_3:
        /*0018*/ 	.byte	0x04, 0x12
        /*001a*/ 	.short	(.L_5 - .L_4)
	.align		4
.L_4:
        /*001c*/ 	.word	index@(_Z10wire_worldPhS_)
        /*0020*/ 	.word	0x00000000
.L_5:


//--------------------- .nv.compat                --------------------------
	.section	.nv.compat,"",@"SHT_CUDA_COMPAT_INFO"
	.align	4
        /*0000*/ 	.byte	0x02, 0x09, 0x00, 0x00, 0x02, 0x02, 0x01, 0x00, 0x02, 0x05, 0x05, 0x00, 0x03, 0x07, 0x01, 0x01
        /*0010*/ 	.byte	0x02, 0x03, 0x00, 0x00, 0x02, 0x06, 0x01, 0x00, 0x04, 0x0b, 0x08, 0x00, 0x09, 0x00, 0x00, 0x00
        /*0020*/ 	.byte	0x00, 0x00, 0x00, 0x00


//--------------------- .nv.info._Z10wire_worldPhS_ --------------------------
	.section	.nv.info._Z10wire_worldPhS_,"",@"SHT_CUDA_INFO"
	.sectionflags	@""
	.align	4


	//----- nvinfo : EIATTR_CUDA_API_VERSION
	.align		4
        /*0000*/ 	.byte	0x04, 0x37
        /*0002*/ 	.short	(.L_7 - .L_6)
.L_6:
        /*0004*/ 	.word	0x00000082


	//----- nvinfo : EIATTR_KPARAM_INFO
	.align		4
.L_7:
        /*0008*/ 	.byte	0x04, 0x17
        /*000a*/ 	.short	(.L_9 - .L_8)
.L_8:
        /*000c*/ 	.word	0x00000000
        /*0010*/ 	.short	0x0001
        /*0012*/ 	.short	0x0008
        /*0014*/ 	.byte	0x00, 0xf5, 0x21, 0x00


	//----- nvinfo : EIATTR_KPARAM_INFO
	.align		4
.L_9:
        /*0018*/ 	.byte	0x04, 0x17
        /*001a*/ 	.short	(.L_11 - .L_10)
.L_10:
        /*001c*/ 	.word	0x00000000
        /*0020*/ 	.short	0x0000
        /*0022*/ 	.short	0x0000
        /*0024*/ 	.byte	0x00, 0xf5, 0x21, 0x00


	//----- nvinfo : EIATTR_SPARSE_MMA_MASK
	.align		4
.L_11:
        /*0028*/ 	.byte	0x03, 0x50
        /*002a*/ 	.short	0x0000


	//----- nvinfo : EIATTR_MAXREG_COUNT
	.align		4
        /*002c*/ 	.byte	0x03, 0x1b
        /*002e*/ 	.short	0x00ff


	//----- nvinfo : EIATTR_MERCURY_ISA_VERSION
	.align		4
        /*0030*/ 	.byte	0x03, 0x5f
        /*0032*/ 	.short	0x0101


	//----- nvinfo : EIATTR_VRC_CTA_INIT_COUNT
	.align		4
        /*0034*/ 	.byte	0x02, 0x4a
	.zero		1
	.zero		1


	//----- nvinfo : EIATTR_EXIT_INSTR_OFFSETS
	.align		4
        /*0038*/ 	.byte	0x04, 0x1c
        /*003a*/ 	.short	(.L_13 - .L_12)


	//   ....[0]....
.L_12:
        /*003c*/ 	.word	0x000000c0


	//   ....[1]....
        /*0040*/ 	.word	0x000008f0


	//----- nvinfo : EIATTR_CRS_STACK_SIZE
	.align		4
.L_13:
        /*0044*/ 	.byte	0x04, 0x1e
        /*0046*/ 	.short	(.L_15 - .L_14)
.L_14:
        /*0048*/ 	.word	0x00000000


	//----- nvinfo : EIATTR_CBANK_PARAM_SIZE
	.align		4
.L_15:
        /*004c*/ 	.byte	0x03, 0x19
        /*004e*/ 	.short	0x0010


	//----- nvinfo : EIATTR_PARAM_CBANK
	.align		4
        /*0050*/ 	.byte	0x04, 0x0a
        /*0052*/ 	.short	(.L_17 - .L_16)
	.align		4
.L_16:
        /*0054*/ 	.word	index@(.nv.constant0._Z10wire_worldPhS_)
        /*0058*/ 	.short	0x0380
        /*005a*/ 	.short	0x0010


	//----- nvinfo : EIATTR_SW_WAR
	.align		4
.L_17:
        /*005c*/ 	.byte	0x04, 0x36
        /*005e*/ 	.short	(.L_19 - .L_18)
.L_18:
        /*0060*/ 	.word	0x00000008
.L_19:


//--------------------- .nv.callgraph             --------------------------
	.section	.nv.callgraph,"",@"SHT_CUDA_CALLGRAPH"
	.align	4
	.sectionentsize	8
	.align		4
        /*0000*/ 	.word	0x00000000
	.align		4
        /*0004*/ 	.word	0xffffffff
	.align		4
        /*0008*/ 	.word	0x00000000
	.align		4
        /*000c*/ 	.word	0xfffffffe
	.align		4
        /*0010*/ 	.word	0x00000000
	.align		4
        /*0014*/ 	.word	0xfffffffd
	.align		4
        /*0018*/ 	.word	0x00000000
	.align		4
        /*001c*/ 	.word	0xfffffffc


//--------------------- .text._Z10wire_worldPhS_  --------------------------
	.section	.text._Z10wire_worldPhS_,"ax",@progbits
	.align	128
        .global         _Z10wire_worldPhS_
        .type           _Z10wire_worldPhS_,@function
        .size           _Z10wire_worldPhS_,(.L_x_10 - _Z10wire_worldPhS_)
        .other          _Z10wire_worldPhS_,@"STO_CUDA_ENTRY STV_DEFAULT"
_Z10wire_worldPhS_:
.text._Z10wire_worldPhS_:
[----:B------:R-:W-:Y:S01]  /*0000*/  LDC R1, c[0x0][0x37c] ;  /* 0x0000df00ff017b82 */ /* 0x000fe20000000800 */
[----:B------:R-:W0:Y:S01]  /*0010*/  S2R R0, SR_CTAID.Y ;  /* 0x0000000000007919 */ /* 0x000e220000002600 */
[----:B------:R-:W0:Y:S01]  /*0020*/  LDCU UR4, c[0x0][0x364] ;  /* 0x00006c80ff0477ac */ /* 0x000e220008000800 */
[----:B------:R-:W0:Y:S01]  /*0030*/  S2R R3, SR_TID.Y ;  /* 0x0000000000037919 */ /* 0x000e220000002200 */
[----:B------:R-:W1:Y:S01]  /*0040*/  LDCU UR5, c[0x0][0x360] ;  /* 0x00006c00ff0577ac */ /* 0x000e620008000800 */
[----:B------:R-:W1:Y:S01]  /*0050*/  S2R R5, SR_CTAID.X ;  /* 0x0000000000057919 */ /* 0x000e620000002500 */
[----:B------:R-:W1:Y:S01]  /*0060*/  S2R R2, SR_TID.X ;  /* 0x0000000000027919 */ /* 0x000e620000002100 */
[----:B0-----:R-:W-:-:S04]  /*0070*/  IMAD R0, R0, UR4, R3 ;  /* 0x0000000400007c24 */ /* 0x001fc8000f8e0203 */
[----:B------:R-:W-:Y:S02]  /*0080*/  VIADD R3, R0, 0xffffffff ;  /* 0xffffffff00037836 */ /* 0x000fe40000000000 */
[----:B-1----:R-:W-:-:S03]  /*0090*/  IMAD R5, R5, UR5, R2 ;  /* 0x0000000505057c24 */ /* 0x002fc6000f8e0202 */
[----:B------:R-:W-:-:S04]  /*00a0*/  ISETP.GT.U32.AND P0, PT, R3, 0xfd, PT ;  /* 0x000000fd0300780c */ /* 0x000fc80003f04070 */
[----:B------:R-:W-:-:S13]  /*00b0*/  ISETP.GT.OR P0, PT, R5, 0xff, P0 ;  /* 0x000000ff0500780c */ /* 0x000fda0000704670 */
[----:B------:R-:W-:Y:S05]  /*00c0*/  @P0 EXIT ;  /* 0x000000000000094d */ /* 0x000fea0003800000 */
[----:B------:R-:W0:Y:S01]  /*00d0*/  LDCU.64 UR6, c[0x0][0x380] ;  /* 0x00007000ff0677ac */ /* 0x000e220008000a00 */
[----:B------:R-:W-:Y:S01]  /*00e0*/  IMAD R0, R0, 0x80, R5 ;  /* 0x0000008000007824 */ /* 0x000fe200078e0205 */
[----:B------:R-:W1:Y:S04]  /*00f0*/  LDCU.64 UR4, c[0x0][0x358] ;  /* 0x00006b00ff0477ac */ /* 0x000e680008000a00 */
[----:B------:R-:W-:Y:S02]  /*0100*/  SHF.R.S32.HI R16, RZ, 0x1f, R0 ;  /* 0x0000001fff107819 */ /* 0x000fe40000011400 */
[----:B0-----:R-:W-:-:S04]  /*0110*/  IADD3 R2, P0, PT, R0, UR6, RZ ;  /* 0x0000000600027c10 */ /* 0x001fc8000ff1e0ff */
[----:B------:R-:W-:-:S05]  /*0120*/  IADD3.X R3, PT, PT, R16, UR7, RZ, P0, !PT ;  /* 0x0000000710037c10 */ /* 0x000fca00087fe4ff */
[----:B-1----:R-:W2:Y:S01]  /*0130*/  LDG.E.U8 R6, desc[UR4][R2.64] ;  /* 0x0000000402067981 */ /* 0x002ea2000c1e1100 */
[----:B------:R-:W-:Y:S01]  /*0140*/  ISETP.GE.AND P1, PT, R5, 0x1, PT ;  /* 0x000000010500780c */ /* 0x000fe20003f26270 */
[----:B------:R-:W-:Y:S01]  /*0150*/  BSSY.RECONVERGENT B0, `(.L_x_0) ;  /* 0x0000039000007945 */ /* 0x000fe20003800200 */
[----:B--2---:R-:W-:-:S11]  /*0160*/  SHF.R.U32.HI R4, RZ, 0x4, R6 ;  /* 0x00000004ff047819 */ /* 0x004fd60000011606 */
[----:B------:R-:W-:Y:S05]  /*0170*/  @!P1 BRA `(.L_x_1) ;  /* 0x0000000000d49947 */ /* 0x000fea0003800000 */
[----:B------:R-:W-:Y:S01]  /*0180*/  PRMT R8, R4, 0x9910, RZ ;  /* 0x0000991004087816 */ /* 0x000fe200000000ff */
[----:B------:R-:W-:-:S03]  /*0190*/  IMAD.MOV.U32 R7, RZ, RZ, 0x10 ;  /* 0x00000010ff077424 */ /* 0x000fc600078e00ff */
[----:B------:R-:W-:-:S13]  /*01a0*/  ISETP.NE.AND P1, PT, R8, 0x3, PT ;  /* 0x000000030800780c */ /* 0x000fda0003f25270 */
[----:B------:R-:W-:Y:S05]  /*01b0*/  @!P1 BRA `(.L_x_2) ;  /* 0x0000000000c89947 */ /* 0x000fea0003800000 */
[----:B------:R-:W-:-:S13]  /*01c0*/  ISETP.NE.AND P1, PT, R8, 0x2, PT ;  /* 0x000000020800780c */ /* 0x000fda0003f25270 */
[----:B------:R-:W-:Y:S05]  /*01d0*/  @!P1 BRA `(.L_x_3) ;  /* 0x0000000000109947 */ /* 0x000fea0003800000 */
[----:B------:R-:W-:Y:S01]  /*01e0*/  ISETP.NE.AND P0, PT, R8, 0x1, PT ;  /* 0x000000010800780c */ /* 0x000fe20003f05270 */
[----:B------:R-:W-:-:S12]  /*01f0*/  IMAD.MOV.U32 R7, RZ, RZ, 0x20 ;  /* 0x00000020ff077424 */ /* 0x000fd800078e00ff */
[----:B------:R-:W-:Y:S01]  /*0200*/  @P0 PRMT R7, RZ, 0x7610, R7 ;  /* 0x00007610ff070816 */ /* 0x000fe20000000007 */
[----:B------:R-:W-:Y:S06]  /*0210*/  BRA `(.L_x_2) ;  /* 0x0000000000b07947 */ /* 0x000fec0003800000 */
.L_x_3:
[----:B------:R-:W-:Y:S01]  /*0220*/  IMAD.X R9, RZ, RZ, UR7, P0 ;  /* 0x00000007ff097e24 */ /* 0x000fe200080e06ff */
[----:B------:R-:W2:Y:S01]  /*0230*/  LDG.E.U8 R11, desc[UR4][R2.64+-0x80] ;  /* 0xffff8004020b7981 */ /* 0x000ea2000c1e1100 */
[----:B------:R-:W-:-:S03]  /*0240*/  IMAD.MOV.U32 R8, RZ, RZ, R2 ;  /* 0x000000ffff087224 */ /* 0x000fc600078e0002 */
[----:B------:R-:W3:Y:S04]  /*0250*/  LDG.E.U8 R12, desc[UR4][R2.64+-0x1] ;  /* 0xffffff04020c7981 */ /* 0x000ee8000c1e1100 */
[----:B------:R-:W4:Y:S04]  /*0260*/  LDG.E.U8 R7, desc[UR4][R8.64+0x80] ;  /* 0x0000800408077981 */ /* 0x000f28000c1e1100 */
[----:B------:R-:W5:Y:S04]  /*0270*/  LDG.E.U8 R13, desc[UR4][R2.64+-0x81] ;  /* 0xffff7f04020d7981 */ /* 0x000f68000c1e1100 */
[----:B------:R0:W5:Y:S01]  /*0280*/  LDG.E.U8 R14, desc[UR4][R8.64+0x7f] ;  /* 0x00007f04080e7981 */ /* 0x000162000c1e1100 */
[----:B------:R-:W-:Y:S01]  /*0290*/  IMAD.MOV.U32 R15, RZ, RZ, RZ ;  /* 0x000000ffff0f7224 */ /* 0x000fe200078e00ff */
[----:B----4-:R-:W-:-:S04]  /*02a0*/  LOP3.LUT R10, R7, 0xf0, RZ, 0xc0, !PT ;  /* 0x000000f0070a7812 */ /* 0x010fc800078ec0ff */
[----:B------:R-:W-:Y:S02]  /*02b0*/  ISETP.NE.AND P2, PT, R10, 0x30, PT ;  /* 0x000000300a00780c */ /* 0x000fe40003f45270 */
[----:B------:R-:W-:-:S04]  /*02c0*/  LOP3.LUT R10, R6, 0xf, RZ, 0xc0, !PT ;  /* 0x0000000f060a7812 */ /* 0x000fc800078ec0ff */
[----:B------:R-:W-:Y:S02]  /*02d0*/  ISETP.NE.AND P1, PT, R10, 0x3, PT ;  /* 0x000000030a00780c */ /* 0x000fe40003f25270 */
[----:B--2---:R-:W-:-:S04]  /*02e0*/  LOP3.LUT R10, R11, 0xf0, RZ, 0xc0, !PT ;  /* 0x000000f00b0a7812 */ /* 0x004fc800078ec0ff */
[----:B------:R-:W-:Y:S02]  /*02f0*/  ISETP.NE.AND P0, PT, R10, 0x30, PT ;  /* 0x000000300a00780c */ /* 0x000fe40003f05270 */
[----:B------:R-:W-:Y:S02]  /*0300*/  SEL R10, RZ, 0x1, P2 ;  /* 0x00000001ff0a7807 */ /* 0x000fe40001000000 */
[----:B---3--:R-:W-:Y:S01]  /*0310*/  LOP3.LUT R12, R12, 0xf, RZ, 0xc0, !PT ;  /* 0x0000000f0c0c7812 */ /* 0x008fe200078ec0ff */
[----:B------:R-:W-:Y:S02]  /*0320*/  @P2 IMAD.MOV R15, RZ, RZ, -0x1 ;  /* 0xffffffffff0f2424 */ /* 0x000fe400078e02ff */
[----:B------:R-:W-:Y:S01]  /*0330*/  @!P1 IMAD.MOV R15, RZ, RZ, R10 ;  /* 0x000000ffff0f9224 */ /* 0x000fe200078e020a */
[----:B------:R-:W-:Y:S02]  /*0340*/  ISETP.NE.AND P1, PT, R12, 0x3, PT ;  /* 0x000000030c00780c */ /* 0x000fe40003f25270 */
[----:B------:R-:W-:Y:S01]  /*0350*/  LOP3.LUT R7, R7, 0xf, RZ, 0xc0, !PT ;  /* 0x0000000f07077812 */ /* 0x000fe200078ec0ff */
[----:B0-----:R-:W-:-:S02]  /*0360*/  VIADD R8, R15, 0x1 ;  /* 0x000000010f087836 */ /* 0x001fc40000000000 */
[----:B------:R-:W-:Y:S01]  /*0370*/  @P0 IMAD.MOV R8, RZ, RZ, R15 ;  /* 0x000000ffff080224 */ /* 0x000fe200078e020f */
[----:B------:R-:W-:Y:S02]  /*0380*/  ISETP.NE.AND P0, PT, R7, 0x3, PT ;  /* 0x000000030700780c */ /* 0x000fe40003f05270 */
[----:B------:R-:W-:Y:S01]  /*0390*/  LOP3.LUT R11, R11, 0xf, RZ, 0xc0, !PT ;  /* 0x0000000f0b0b7812 */ /* 0x000fe200078ec0ff */
[----:B------:R-:W-:-:S04]  /*03a0*/  VIADD R7, R8, 0x1 ;  /* 0x0000000108077836 */ /* 0x000fc80000000000 */
[----:B------:R-:W-:Y:S01]  /*03b0*/  @P1 IMAD.MOV R7, RZ, RZ, R8 ;  /* 0x000000ffff071224 */ /* 0x000fe200078e0208 */
[----:B------:R-:W-:Y:S02]  /*03c0*/  ISETP.NE.AND P1, PT, R11, 0x3, PT ;  /* 0x000000030b00780c */ /* 0x000fe40003f25270 */
[----:B-----5:R-:W-:Y:S01]  /*03d0*/  LOP3.LUT R13, R13, 0xf, RZ, 0xc0, !PT ;  /* 0x0000000f0d0d7812 */ /* 0x020fe200078ec0ff */
[----:B------:R-:W-:Y:S02]  /*03e0*/  VIADD R8, R7, 0x1 ;  /* 0x0000000107087836 */ /* 0x000fe40000000000 */
[----:B------:R-:W-:Y:S01]  /*03f0*/  @P0 IMAD.MOV R8, RZ, RZ, R7 ;  /* 0x000000ffff080224 */ /* 0x000fe200078e0207 */
[----:B------:R-:W-:Y:S02]  /*0400*/  ISETP.NE.AND P0, PT, R13, 0x3, PT ;  /* 0x000000030d00780c */ /* 0x000fe40003f05270 */
[----:B------:R-:W-:Y:S01]  /*0410*/  LOP3.LUT R14, R14, 0xf, RZ, 0xc0, !PT ;  /* 0x0000000f0e0e7812 */ /* 0x000fe200078ec0ff */
[----:B------:R-:W-:-:S04]  /*0420*/  VIADD R7, R8, 0x1 ;  /* 0x0000000108077836 */ /* 0x000fc80000000000 */
[----:B------:R-:W-:Y:S01]  /*0430*/  @P1 IMAD.MOV R7, RZ, RZ, R8 ;  /* 0x000000ffff071224 */ /* 0x000fe200078e0208 */
[----:B------:R-:W-:-:S03]  /*0440*/  ISETP.NE.AND P1, PT, R14, 0x3, PT ;  /* 0x000000030e00780c */ /* 0x000fc60003f25270 */
[----:B------:R-:W-:Y:S02]  /*0450*/  VIADD R8, R7, 0x1 ;  /* 0x0000000107087836 */ /* 0x000fe40000000000 */
[----:B------:R-:W-:-:S04]  /*0460*/  @P0 IMAD.MOV R8, RZ, RZ, R7 ;  /* 0x000000ffff080224 */ /* 0x000fc800078e0207 */
[----:B------:R-:W-:-:S04]  /*0470*/  VIADD R9, R8, 0x1 ;  /* 0x0000000108097836 */ /* 0x000fc80000000000 */
[----:B------:R-:W-:Y:S02]  /*0480*/  @P1 IMAD.MOV R9, RZ, RZ, R8 ;  /* 0x000000ffff091224 */ /* 0x000fe400078e0208 */
[----:B------:R-:W-:-:S03]  /*0490*/  IMAD.MOV.U32 R7, RZ, RZ, 0x20 ;  /* 0x00000020ff077424 */ /* 0x000fc600078e00ff */
[----:B------:R-:W-:-:S04]  /*04a0*/  ISETP.GE.U32.AND P0, PT, R9, 0x2, PT ;  /* 0x000000020900780c */ /* 0x000fc80003f06070 */
[----:B------:R-:W-:Y:S01]  /*04b0*/  SEL R7, R7, 0x30, P0 ;  /* 0x0000003007077807 */ /* 0x000fe20000000000 */
[----:B------:R-:W-:Y:S08]  /*04c0*/  BRA `(.L_x_2) ;  /* 0x0000000000047947 */ /* 0x000ff00003800000 */
.L_x_1:
[----:B------:R-:W-:-:S07]  /*04d0*/  LOP3.LUT R7, R6, 0xf0, RZ, 0xc0, !PT ;  /* 0x000000f006077812 */ /* 0x000fce00078ec0ff */
.L_x_2:
[----:B------:R-:W-:Y:S05]  /*04e0*/  BSYNC.RECONVERGENT B0 ;  /* 0x0000000000007941 */ /* 0x000fea0003800200 */
.L_x_0:
[----:B------:R-:W-:Y:S01]  /*04f0*/  ISETP.GT.AND P0, PT, R5, 0xfe, PT ;  /* 0x000000fe0500780c */ /* 0x000fe20003f04270 */
[----:B------:R-:W-:-:S12]  /*0500*/  BSSY.RECONVERGENT B0, `(.L_x_4) ;  /* 0x000003a000007945 */ /* 0x000fd80003800200 */
[----:B------:R-:W-:Y:S05]  /*0510*/  @P0 BRA `(.L_x_5) ;  /* 0x0000000000dc0947 */ /* 0x000fea0003800000 */
[----:B------:R-:W-:-:S04]  /*0520*/  LOP3.LUT R6, R6, 0xf, RZ, 0xc0, !PT ;  /* 0x0000000f06067812 */ /* 0x000fc800078ec0ff */
[----:B------:R-:W-:-:S13]  /*0530*/  ISETP.NE.AND P0, PT, R6, 0x1, PT ;  /* 0x000000010600780c */ /* 0x000fda0003f05270 */
[----:B------:R-:W-:Y:S05]  /*0540*/  @!P0 BRA `(.L_x_6) ;  /* 0x0000000000c88947 */ /* 0x000fea0003800000 */
[----:B------:R-:W-:-:S13]  /*0550*/  ISETP.NE.AND P0, PT, R6, 0x2, PT ;  /* 0x000000020600780c */ /* 0x000fda0003f05270 */
[----:B------:R-:W-:Y:S05]  /*0560*/  @!P0 BRA `(.L_x_7) ;  /* 0x0000000000108947 */ /* 0x000fea0003800000 */
[----:B------:R-:W-:-:S13]  /*0570*/  ISETP.NE.AND P0, PT, R6, 0x3, PT ;  /* 0x000000030600780c */ /* 0x000fda0003f05270 */
[----:B------:R-:W-:Y:S05]  /*0580*/  @P0 BRA `(.L_x_8) ;  /* 0x0000000000c40947 */ /* 0x000fea0003800000 */
[----:B------:R-:W-:Y:S01]  /*0590*/  LOP3.LUT R7, R7, 0x1, RZ, 0xfc, !PT ;  /* 0x0000000107077812 */ /* 0x000fe200078efcff */
[----:B------:R-:W-:Y:S06]  /*05a0*/  BRA `(.L_x_8) ;  /* 0x0000000000bc7947 */ /* 0x000fec0003800000 */
.L_x_7:
[----:B------:R-:W2:Y:S04]  /*05b0*/  LDG.E.U8 R5, desc[UR4][R2.64+0x80] ;  /* 0x0000800402057981 */ /* 0x000ea8000c1e1100 */
[----:B------:R-:W3:Y:S04]  /*05c0*/  LDG.E.U8 R11, desc[UR4][R2.64+-0x80] ;  /* 0xffff8004020b7981 */ /* 0x000ee8000c1e1100 */
[----:B------:R-:W4:Y:S04]  /*05d0*/  LDG.E.U8 R6, desc[UR4][R2.64+0x1] ;  /* 0x0000010402067981 */ /* 0x000f28000c1e1100 */
[----:B------:R-:W5:Y:S04]  /*05e0*/  LDG.E.U8 R8, desc[UR4][R2.64+0x81] ;  /* 0x0000810402087981 */ /* 0x000f68000c1e1100 */
[----:B------:R-:W5:Y:S01]  /*05f0*/  LDG.E.U8 R9, desc[UR4][R2.64+-0x7f] ;  /* 0xffff810402097981 */ /* 0x000f62000c1e1100 */
[----:B------:R-:W-:Y:S01]  /*0600*/  PRMT R4, R4, 0x9910, RZ ;  /* 0x0000991004047816 */ /* 0x000fe200000000ff */
[----:B------:R-:W-:-:S03]  /*0610*/  IMAD.MOV.U32 R10, RZ, RZ, 0x2 ;  /* 0x00000002ff0a7424 */ /* 0x000fc600078e00ff */
[----:B------:R-:W-:-:S13]  /*0620*/  ISETP.NE.AND P2, PT, R4, 0x3, PT ;  /* 0x000000030400780c */ /* 0x000fda0003f45270 */
[----:B------:R-:W-:Y:S01]  /*0630*/  @P2 IMAD.MOV R10, RZ, RZ, 0x1 ;  /* 0x00000001ff0a2424 */ /* 0x000fe200078e02ff */
[C---:B--2---:R-:W-:Y:S02]  /*0640*/  LOP3.LUT R4, R5.reuse, 0xf, RZ, 0xc0, !PT ;  /* 0x0000000f05047812 */ /* 0x044fe400078ec0ff */
[----:B------:R-:W-:Y:S02]  /*0650*/  LOP3.LUT R5, R5, 0xf0, RZ, 0xc0, !PT ;  /* 0x000000f005057812 */ /* 0x000fe400078ec0ff */
[----:B------:R-:W-:Y:S02]  /*0660*/  ISETP.NE.AND P1, PT, R4, 0x3, PT ;  /* 0x000000030400780c */ /* 0x000fe40003f25270 */
[----:B---3--:R-:W-:Y:S02]  /*0670*/  LOP3.LUT R4, R11, 0xf, RZ, 0xc0, !PT ;  /* 0x0000000f0b047812 */ /* 0x008fe400078ec0ff */
[----:B----4-:R-:W-:Y:S02]  /*0680*/  LOP3.LUT R6, R6, 0xf0, RZ, 0xc0, !PT ;  /* 0x000000f006067812 */ /* 0x010fe400078ec0ff */
[----:B------:R-:W-:-:S02]  /*0690*/  ISETP.NE.AND P0, PT, R4, 0x3, PT ;  /* 0x000000030400780c */ /* 0x000fc40003f05270 */
[----:B------:R-:W-:Y:S02]  /*06a0*/  SEL R4, RZ, 0x1, P2 ;  /* 0x00000001ff047807 */ /* 0x000fe40001000000 */
[----:B-----5:R-:W-:Y:S02]  /*06b0*/  LOP3.LUT R8, R8, 0xf0, RZ, 0xc0, !PT ;  /* 0x000000f008087812 */ /* 0x020fe400078ec0ff */
[----:B------:R-:W-:Y:S01]  /*06c0*/  LOP3.LUT R9, R9, 0xf0, RZ, 0xc0, !PT ;  /* 0x000000f009097812 */ /* 0x000fe200078ec0ff */
[----:B------:R-:W-:Y:S01]  /*06d0*/  @P1 IMAD.MOV R10, RZ, RZ, R4 ;  /* 0x000000ffff0a1224 */ /* 0x000fe200078e0204 */
[----:B------:R-:W-:Y:S02]  /*06e0*/  ISETP.NE.AND P1, PT, R6, 0x30, PT ;  /* 0x000000300600780c */ /* 0x000fe40003f25270 */
[----:B------:R-:W-:Y:S01]  /*06f0*/  LOP3.LUT R11, R11, 0xf0, RZ, 0xc0, !PT ;  /* 0x000000f00b0b7812 */ /* 0x000fe200078ec0ff */
[----:B------:R-:W-:Y:S02]  /*0700*/  VIADD R2, R10, 0x1 ;  /* 0x000000010a027836 */ /* 0x000fe40000000000 */
[----:B------:R-:W-:Y:S01]  /*0710*/  @P0 IMAD.MOV R2, RZ, RZ, R10 ;  /* 0x000000ffff020224 */ /* 0x000fe200078e020a */
[----:B------:R-:W-:-:S02]  /*0720*/  ISETP.NE.AND P0, PT, R8, 0x30, PT ;  /* 0x000000300800780c */ /* 0x000fc40003f05270 */
[----:B------:R-:W-:Y:S01]  /*0730*/  ISETP.NE.AND P2, PT, R11, 0x30, PT ;  /* 0x000000300b00780c */ /* 0x000fe20003f45270 */
[----:B------:R-:W-:-:S04]  /*0740*/  VIADD R3, R2, 0x1 ;  /* 0x0000000102037836 */ /* 0x000fc80000000000 */
[----:B------:R-:W-:Y:S01]  /*0750*/  @P1 IMAD.MOV R3, RZ, RZ, R2 ;  /* 0x000000ffff031224 */ /* 0x000fe200078e0202 */
[----:B------:R-:W-:-:S03]  /*0760*/  ISETP.NE.AND P1, PT, R9, 0x30, PT ;  /* 0x000000300900780c */ /* 0x000fc60003f25270 */
[----:B------:R-:W-:Y:S02]  /*0770*/  VIADD R2, R3, 0x1 ;  /* 0x0000000103027836 */ /* 0x000fe40000000000 */
[----:B------:R-:W-:Y:S01]  /*0780*/  @P0 IMAD.MOV R2, RZ, RZ, R3 ;  /* 0x000000ffff020224 */ /* 0x000fe200078e0203 */
[----:B------:R-:W-:-:S03]  /*0790*/  ISETP.NE.AND P0, PT, R5, 0x30, PT ;  /* 0x000000300500780c */ /* 0x000fc60003f05270 */
[----:B------:R-:W-:-:S04]  /*07a0*/  VIADD R3, R2, 0x1 ;  /* 0x0000000102037836 */ /* 0x000fc80000000000 */
[----:B------:R-:W-:-:S04]  /*07b0*/  @P1 IMAD.MOV R3, RZ, RZ, R2 ;  /* 0x000000ffff031224 */ /* 0x000fc800078e0202 */
[----:B------:R-:W-:Y:S02]  /*07c0*/  VIADD R4, R3, 0x1 ;  /* 0x0000000103047836 */ /* 0x000fe40000000000 */
[----:B------:R-:W-:-:S04]  /*07d0*/  @P2 IMAD.MOV R4, RZ, RZ, R3 ;  /* 0x000000ffff042224 */ /* 0x000fc800078e0203 */
[----:B------:R-:W-:Y:S02]  /*07e0*/  VIADD R2, R4, 0x1 ;  /* 0x0000000104027836 */ /* 0x000fe40000000000 */
[----:B------:R-:W-:-:S04]  /*07f0*/  @P0 IMAD.MOV R2, RZ, RZ, R4 ;  /* 0x000000ffff020224 */ /* 0x000fc800078e0204 */
[----:B------:R-:W-:-:S05]  /*0800*/  VIADD R2, R2, 0xffffffff ;  /* 0xffffffff02027836 */ /* 0x000fca0000000000 */
[----:B------:R-:W-:-:S13]  /*0810*/  ISETP.GT.U32.AND P0, PT, R2, 0x1, PT ;  /* 0x000000010200780c */ /* 0x000fda0003f04070 */
[----:B------:R-:W-:-:S04]  /*0820*/  @!P0 LOP3.LUT R2, R7, 0x3, RZ, 0xfc, !PT ;  /* 0x0000000307028812 */ /* 0x000fc800078efcff */
[----:B------:R-:W-:-:S04]  /*0830*/  @!P0 PRMT R7, R2, 0x7610, R7 ;  /* 0x0000761002078816 */ /* 0x000fc80000000007 */
[----:B------:R-:W-:-:S04]  /*0840*/  @P0 LOP3.LUT R2, R7, 0x2, RZ, 0xfc, !PT ;  /* 0x0000000207020812 */ /* 0x000fc800078efcff */
[----:B------:R-:W-:Y:S01]  /*0850*/  @P0 PRMT R7, R2, 0x7610, R7 ;  /* 0x0000761002070816 */ /* 0x000fe20000000007 */
[----:B------:R-:W-:Y:S06]  /*0860*/  BRA `(.L_x_8) ;  /* 0x00000000000c7947 */ /* 0x000fec0003800000 */
.L_x_6:
[----:B------:R-:W-:Y:S01]  /*0870*/  LOP3.LUT R7, R7, 0x2, RZ, 0xfc, !PT ;  /* 0x0000000207077812 */ /* 0x000fe200078efcff */
[----:B------:R-:W-:Y:S06]  /*0880*/  BRA `(.L_x_8) ;  /* 0x0000000000047947 */ /* 0x000fec0003800000 */
.L_x_5:
[----:B------:R-:W-:-:S07]  /*0890*/  LOP3.LUT R7, R7, 0xf, R6, 0xf8, !PT ;  /* 0x0000000f07077812 */ /* 0x000fce00078ef806 */
.L_x_8:
[----:B------:R-:W-:Y:S05]  /*08a0*/  BSYNC.RECONVERGENT B0 ;  /* 0x0000000000007941 */ /* 0x000fea0003800200 */
.L_x_4:
[----:B------:R-:W0:Y:S02]  /*08b0*/  LDCU.64 UR6, c[0x0][0x388] ;  /* 0x00007100ff0677ac */ /* 0x000e240008000a00 */
[----:B0-----:R-:W-:-:S04]  /*08c0*/  IADD3 R2, P0, PT, R0, UR6, RZ ;  /* 0x0000000600027c10 */ /* 0x001fc8000ff1e0ff */
[----:B------:R-:W-:-:S05]  /*08d0*/  IADD3.X R3, PT, PT, R16, UR7, RZ, P0, !PT ;  /* 0x0000000710037c10 */ /* 0x000fca00087fe4ff */
[----:B------:R-:W-:Y:S01]  /*08e0*/  STG.E.U8 desc[UR4][R2.64], R7 ;  /* 0x0000000702007986 */ /* 0x000fe2000c101104 */
[----:B------:R-:W-:Y:S05]  /*08f0*/  EXIT ;  /* 0x000000000000794d */ /* 0x000fea0003800000 */
.L_x_9:
[----:B------:R-:W-:-:S00]  /*0900*/  BRA `(.L_x_9) ;  /* 0xfffffffc00fc7947 */ /* 0x000fc0000383ffff */
[----:B------:R-:W-:-:S00]  /*0910*/  NOP ;  /* 0x0000000000007918 */ /* 0x000fc00000000000 */
        /* <DEDUP_REMOVED lines=14> */
.L_x_10:


//--------------------- .nv.shared.reserved.0     --------------------------
	.section	.nv.shared.reserved.0,"aw",@nobits
	.weak		__nv_reservedSMEM_offset_0_alias
	.size		__nv_reservedSMEM_offset_0_alias, 0, 64
	.other		__nv_reservedSMEM_offset_0_alias,@"STO_CUDA_RESERVED_SHARED STV_DEFAULT"
__nv_reservedSMEM_offset_0_alias:
	.zero		0
	.zero		64


//--------------------- .nv.constant0._Z10wire_worldPhS_ --------------------------
	.section	.nv.constant0._Z10wire_worldPhS_,"a",@progbits
	.sectionflags	@""
	.align	4
.nv.constant0._Z10wire_worldPhS_:
	.zero		912


//--------------------- SYMBOLS --------------------------

	.type		.nv.reservedSmem.offset0,@object
	.size		.nv.reservedSmem.offset0,0x4
